//
// Generated by NVIDIA NVVM Compiler
//
// Compiler Build ID: CL-36424714
// Cuda compilation tools, release 13.0, V13.0.88
// Based on NVVM 20.0.0
//

.version 9.0
.target sm_100
.address_size 64

	// .globl	_Z3addPiS_S_

.visible .entry _Z3addPiS_S_(
	.param .u64 .ptr .align 1 _Z3addPiS_S__param_0,
	.param .u64 .ptr .align 1 _Z3addPiS_S__param_1,
	.param .u64 .ptr .align 1 _Z3addPiS_S__param_2
)
{
	.reg .pred 	%p<2>;
	.reg .b32 	%r<5>;
	.reg .b64 	%rd<11>;

	ld.param.u64 	%rd1, [_Z3addPiS_S__param_0];
	ld.param.u64 	%rd2, [_Z3addPiS_S__param_1];
	ld.param.u64 	%rd3, [_Z3addPiS_S__param_2];
	mov.u32 	%r1, %ctaid.x;
	setp.gt.u32 	%p1, %r1, 511;
	@%p1 bra 	$L__BB0_2;
	cvta.to.global.u64 	%rd4, %rd1;
	cvta.to.global.u64 	%rd5, %rd2;
	cvta.to.global.u64 	%rd6, %rd3;
	mul.wide.u32 	%rd7, %r1, 4;
	add.s64 	%rd8, %rd4, %rd7;
	ld.global.u32 	%r2, [%rd8];
	add.s64 	%rd9, %rd5, %rd7;
	ld.global.u32 	%r3, [%rd9];
	add.s32 	%r4, %r3, %r2;
	add.s64 	%rd10, %rd6, %rd7;
	st.global.u32 	[%rd10], %r4;
$L__BB0_2:
	ret;

}


// ===== COMPILED SASS (sm_100) =====

	.target	sm_100

	.elftype	@"ET_EXEC"


//--------------------- .note.nv.tkinfo           --------------------------
	.section	.note.nv.tkinfo,"",@"SHT_NOTE"
	.sectionflags	@"SHF_NOTE_NV_TKINFO"
	.tkinfo
        /*0018*/ 	.word	0x00000002
        /*0030*/ 	.string	""
        /*0030*/ 	.string	"ptxas"
        /*0030*/ 	.string	"Cuda compilation tools, release 13.0, V13.0.88"
        /*0030*/ 	.string	"Build cuda_13.0.r13.0/compiler.36424714_0"
        /*0030*/ 	.string	"-arch sm_100 -m 64 "



//--------------------- .note.nv.cuinfo           --------------------------
	.section	.note.nv.cuinfo,"",@"SHT_NOTE"
	.sectionflags	@"SHF_NOTE_NV_CUINFO"
        /*0018*/ 	.short	0x0002
        /*001a*/ 	.short	0x0064
        /*001c*/ 	.short	0x0082
	.zero		2


//--------------------- .nv.info                  --------------------------
	.section	.nv.info,"",@"SHT_CUDA_INFO"
	.align	4


	//----- nvinfo : EIATTR_REGCOUNT
	.align		4
        /*0000*/ 	.byte	0x04, 0x2f
        /*0002*/ 	.short	(.L_1 - .L_0)
	.align		4
.L_0:
        /*0004*/ 	.word	index@(_Z3addPiS_S_)
        /*0008*/ 	.word	0x0000000c


	//----- nvinfo : EIATTR_FRAME_SIZE
	.align		4
.L_1:
        /*000c*/ 	.byte	0x04, 0x11
        /*000e*/ 	.short	(.L_3 - .L_2)
	.align		4
.L_2:
        /*0010*/ 	.word	index@(_Z3addPiS_S_)
        /*0014*/ 	.word	0x00000000


	//----- nvinfo : EIATTR_MIN_STACK_SIZE
	.align		4
.L_3:
        /*0018*/ 	.byte	0x04, 0x12
        /*001a*/ 	.short	(.L_5 - .L_4)
	.align		4
.L_4:
        /*001c*/ 	.word	index@(_Z3addPiS_S_)
        /*0020*/ 	.word	0x00000000
.L_5:


//--------------------- .nv.compat                --------------------------
	.section	.nv.compat,"",@"SHT_CUDA_COMPAT_INFO"
	.align	4
        /*0000*/ 	.byte	0x02, 0x09, 0x00, 0x00, 0x02, 0x02, 0x01, 0x00, 0x02, 0x05, 0x05, 0x00, 0x03, 0x07, 0x01, 0x01
        /*0010*/ 	.byte	0x02, 0x03, 0x00, 0x00, 0x02, 0x06, 0x01, 0x00, 0x04, 0x0b, 0x08, 0x00, 0x09, 0x00, 0x00, 0x00
        /*0020*/ 	.byte	0x00, 0x00, 0x00, 0x00


//--------------------- .nv.info._Z3addPiS_S_     --------------------------
	.section	.nv.info._Z3addPiS_S_,"",@"SHT_CUDA_INFO"
	.sectionflags	@""
	.align	4


	//----- nvinfo : EIATTR_CUDA_API_VERSION
	.align		4
        /*0000*/ 	.byte	0x04, 0x37
        /*0002*/ 	.short	(.L_7 - .L_6)
.L_6:
        /*0004*/ 	.word	0x00000082


	//----- nvinfo : EIATTR_KPARAM_INFO
	.align		4
.L_7:
        /*0008*/ 	.byte	0x04, 0x17
        /*000a*/ 	.short	(.L_9 - .L_8)
.L_8:
        /*000c*/ 	.word	0x00000000
        /*0010*/ 	.short	0x0002
        /*0012*/ 	.short	0x0010
        /*0014*/ 	.byte	0x00, 0xf5, 0x21, 0x00


	//----- nvinfo : EIATTR_KPARAM_INFO
	.align		4
.L_9:
        /*0018*/ 	.byte	0x04, 0x17
        /*001a*/ 	.short	(.L_11 - .L_10)
.L_10:
        /*001c*/ 	.word	0x00000000
        /*0020*/ 	.short	0x0001
        /*0022*/ 	.short	0x0008
        /*0024*/ 	.byte	0x00, 0xf5, 0x21, 0x00


	//----- nvinfo : EIATTR_KPARAM_INFO
	.align		4
.L_11:
        /*0028*/ 	.byte	0x04, 0x17
        /*002a*/ 	.short	(.L_13 - .L_12)
.L_12:
        /*002c*/ 	.word	0x00000000
        /*0030*/ 	.short	0x0000
        /*0032*/ 	.short	0x0000
        /*0034*/ 	.byte	0x00, 0xf5, 0x21, 0x00


	//----- nvinfo : EIATTR_SPARSE_MMA_MASK
	.align		4
.L_13:
        /*0038*/ 	.byte	0x03, 0x50
        /*003a*/ 	.short	0x0000


	//----- nvinfo : EIATTR_MAXREG_COUNT
	.align		4
        /*003c*/ 	.byte	0x03, 0x1b
        /*003e*/ 	.short	0x00ff


	//----- nvinfo : EIATTR_MERCURY_ISA_VERSION
	.align		4
        /*0040*/ 	.byte	0x03, 0x5f
        /*0042*/ 	.short	0x0101


	//----- nvinfo : EIATTR_VRC_CTA_INIT_COUNT
	.align		4
        /*0044*/ 	.byte	0x02, 0x4a
	.zero		1
	.zero		1


	//----- nvinfo : EIATTR_EXIT_INSTR_OFFSETS
	.align		4
        /*0048*/ 	.byte	0x04, 0x1c
        /*004a*/ 	.short	(.L_15 - .L_14)


	//   ....[0]....
.L_14:
        /*004c*/ 	.word	0x00000030


	//   ....[1]....
        /*0050*/ 	.word	0x000000f0


	//----- nvinfo : EIATTR_CBANK_PARAM_SIZE
	.align		4
.L_15:
        /*0054*/ 	.byte	0x03, 0x19
        /*0056*/ 	.short	0x0018


	//----- nvinfo : EIATTR_PARAM_CBANK
	.align		4
        /*0058*/ 	.byte	0x04, 0x0a
        /*005a*/ 	.short	(.L_17 - .L_16)
	.align		4
.L_16:
        /*005c*/ 	.word	index@(.nv.constant0._Z3addPiS_S_)
        /*0060*/ 	.short	0x0380
        /*0062*/ 	.short	0x0018


	//----- nvinfo : EIATTR_SW_WAR
	.align		4
.L_17:
        /*0064*/ 	.byte	0x04, 0x36
        /*0066*/ 	.short	(.L_19 - .L_18)
.L_18:
        /*0068*/ 	.word	0x00000008
.L_19:


//--------------------- .nv.callgraph             --------------------------
	.section	.nv.callgraph,"",@"SHT_CUDA_CALLGRAPH"
	.align	4
	.sectionentsize	8
	.align		4
        /*0000*/ 	.word	0x00000000
	.align		4
        /*0004*/ 	.word	0xffffffff
	.align		4
        /*0008*/ 	.word	0x00000000
	.align		4
        /*000c*/ 	.word	0xfffffffe
	.align		4
        /*0010*/ 	.word	0x00000000
	.align		4
        /*0014*/ 	.word	0xfffffffd
	.align		4
        /*0018*/ 	.word	0x00000000
	.align		4
        /*001c*/ 	.word	0xfffffffc


//--------------------- .text._Z3addPiS_S_        --------------------------
	.section	.text._Z3addPiS_S_,"ax",@progbits
	.align	128
        .global         _Z3addPiS_S_
        .type           _Z3addPiS_S_,@function
        .size           _Z3addPiS_S_,(.L_x_1 - _Z3addPiS_S_)
        .other          _Z3addPiS_S_,@"STO_CUDA_ENTRY STV_DEFAULT"
_Z3addPiS_S_:
.text._Z3addPiS_S_:
[----:B------:R-:W-:Y:S01]  /*0000*/  LDC R1, c[0x0][0x37c] ;  /* 0x0000df00ff017b82 */ /* 0x000fe20000000800 */
[----:B------:R-:W0:Y:S02]  /*0010*/  S2R R9, SR_CTAID.X ;  /* 0x0000000000097919 */ /* 0x000e240000002500 */
[----:B0-----:R-:W-:-:S13]  /*0020*/  ISETP.GT.U32.AND P0, PT, R9, 0x1ff, PT ;  /* 0x000001ff0900780c */ /* 0x001fda0003f04070 */
[----:B------:R-:W-:Y:S05]  /*0030*/  @P0 EXIT ;  /* 0x000000000000094d */ /* 0x000fea0003800000 */
[----:B------:R-:W0:Y:S01]  /*0040*/  LDC.64 R2, c[0x0][0x380] ;  /* 0x0000e000ff027b82 */ /* 0x000e220000000a00 */
[----:B------:R-:W1:Y:S07]  /*0050*/  LDCU.64 UR4, c[0x0][0x358] ;  /* 0x00006b00ff0477ac */ /* 0x000e6e0008000a00 */
[----:B------:R-:W2:Y:S08]  /*0060*/  LDC.64 R4, c[0x0][0x388] ;  /* 0x0000e200ff047b82 */ /* 0x000eb00000000a00 */
[----:B------:R-:W3:Y:S01]  /*0070*/  LDC.64 R6, c[0x0][0x390] ;  /* 0x0000e400ff067b82 */ /* 0x000ee20000000a00 */
[----:B0-----:R-:W-:-:S06]  /*0080*/  IMAD.WIDE.U32 R2, R9, 0x4, R2 ;  /* 0x0000000409027825 */ /* 0x001fcc00078e0002 */
[----:B-1----:R-:W4:Y:S01]  /*0090*/  LDG.E R2, desc[UR4][R2.64] ;  /* 0x0000000402027981 */ /* 0x002f22000c1e1900 */
[----:B--2---:R-:W-:-:S06]  /*00a0*/  IMAD.WIDE.U32 R4, R9, 0x4, R4 ;  /* 0x0000000409047825 */ /* 0x004fcc00078e0004 */
[----:B------:R-:W4:Y:S01]  /*00b0*/  LDG.E R5, desc[UR4][R4.64] ;  /* 0x0000000404057981 */ /* 0x000f22000c1e1900 */
[----:B---3--:R-:W-:Y:S01]  /*00c0*/  IMAD.WIDE.U32 R6, R9, 0x4, R6 ;  /* 0x0000000409067825 */ /* 0x008fe200078e0006 */
[----:B----4-:R-:W-:-:S05]  /*00d0*/  IADD3 R9, PT, PT, R2, R5, RZ ;  /* 0x0000000502097210 */ /* 0x010fca0007ffe0ff */
[----:B------:R-:W-:Y:S01]  /*00e0*/  STG.E desc[UR4][R6.64], R9 ;  /* 0x0000000906007986 */ /* 0x000fe2000c101904 */
[----:B------:R-:W-:Y:S05]  /*00f0*/  EXIT ;  /* 0x000000000000794d */ /* 0x000fea0003800000 */
.L_x_0:
[----:B------:R-:W-:-:S00]  /*0100*/  BRA `(.L_x_0) ;  /* 0xfffffffc00fc7947 */ /* 0x000fc0000383ffff */
[----:B------:R-:W-:-:S00]  /*0110*/  NOP ;  /* 0x0000000000007918 */ /* 0x000fc00000000000 */
        /* <DEDUP_REMOVED lines=14> */
.L_x_1:


//--------------------- .nv.shared.reserved.0     --------------------------
	.section	.nv.shared.reserved.0,"aw",@nobits
	.weak		__nv_reservedSMEM_offset_0_alias
	.size		__nv_reservedSMEM_offset_0_alias, 0, 64
	.other		__nv_reservedSMEM_offset_0_alias,@"STO_CUDA_RESERVED_SHARED STV_DEFAULT"
__nv_reservedSMEM_offset_0_alias:
	.zero		0
	.zero		64


//--------------------- .nv.constant0._Z3addPiS_S_ --------------------------
	.section	.nv.constant0._Z3addPiS_S_,"a",@progbits
	.sectionflags	@""
	.align	4
.nv.constant0._Z3addPiS_S_:
	.zero		920


//--------------------- SYMBOLS --------------------------

	.type		.nv.reservedSmem.offset0,@object
	.size		.nv.reservedSmem.offset0,0x4
